//
// Generated by NVIDIA NVVM Compiler
//
// Compiler Build ID: CL-36424714
// Cuda compilation tools, release 13.0, V13.0.88
// Based on NVVM 20.0.0
//

.version 9.0
.target sm_100
.address_size 64

	// .globl	_Z3funPi
.extern .func  (.param .b32 func_retval0) vprintf
(
	.param .b64 vprintf_param_0,
	.param .b64 vprintf_param_1
)
;
.global .align 1 .b8 $str[4] = {37, 102, 10};

.visible .entry _Z3funPi(
	.param .u64 .ptr .align 1 _Z3funPi_param_0
)
{
	.local .align 8 .b8 	__local_depot0[8];
	.reg .b64 	%SP;
	.reg .b64 	%SPL;
	.reg .b32 	%r<3>;
	.reg .b64 	%rd<6>;

	mov.u64 	%SPL, __local_depot0;
	cvta.local.u64 	%SP, %SPL;
	add.u64 	%rd1, %SP, 0;
	add.u64 	%rd2, %SPL, 0;
	mov.b64 	%rd3, 3946279173483397120;
	st.local.u64 	[%rd2], %rd3;
	mov.u64 	%rd4, $str;
	cvta.global.u64 	%rd5, %rd4;
	{ // callseq 0, 0
	.param .b64 param0;
	st.param.b64 	[param0], %rd5;
	.param .b64 param1;
	st.param.b64 	[param1], %rd1;
	.param .b32 retval0;
	call.uni (retval0), 
	vprintf, 
	(
	param0, 
	param1
	);
	ld.param.b32 	%r1, [retval0];
	} // callseq 0
	ret;

}


// ===== COMPILED SASS (sm_100) =====

	.target	sm_100

	.elftype	@"ET_EXEC"


//--------------------- .note.nv.tkinfo           --------------------------
	.section	.note.nv.tkinfo,"",@"SHT_NOTE"
	.sectionflags	@"SHF_NOTE_NV_TKINFO"
	.tkinfo
        /*0018*/ 	.word	0x00000002
        /*0030*/ 	.string	""
        /*0030*/ 	.string	"ptxas"
        /*0030*/ 	.string	"Cuda compilation tools, release 13.0, V13.0.88"
        /*0030*/ 	.string	"Build cuda_13.0.r13.0/compiler.36424714_0"
        /*0030*/ 	.string	"-arch sm_100 -m 64 "



//--------------------- .note.nv.cuinfo           --------------------------
	.section	.note.nv.cuinfo,"",@"SHT_NOTE"
	.sectionflags	@"SHF_NOTE_NV_CUINFO"
        /*0018*/ 	.short	0x0002
        /*001a*/ 	.short	0x0064
        /*001c*/ 	.short	0x0082
	.zero		2


//--------------------- .nv.info                  --------------------------
	.section	.nv.info,"",@"SHT_CUDA_INFO"
	.align	4


	//----- nvinfo : EIATTR_REGCOUNT
	.align		4
        /*0000*/ 	.byte	0x04, 0x2f
        /*0002*/ 	.short	(.L_2 - .L_1)
	.align		4
.L_1:
        /*0004*/ 	.word	index@(_Z3funPi)
        /*0008*/ 	.word	0x00000018


	//----- nvinfo : EIATTR_FRAME_SIZE
	.align		4
.L_2:
        /*000c*/ 	.byte	0x04, 0x11
        /*000e*/ 	.short	(.L_4 - .L_3)
	.align		4
.L_3:
        /*0010*/ 	.word	index@(_Z3funPi)
        /*0014*/ 	.word	0x00000008


	//----- nvinfo : EIATTR_MIN_STACK_SIZE
	.align		4
.L_4:
        /*0018*/ 	.byte	0x04, 0x12
        /*001a*/ 	.short	(.L_6 - .L_5)
	.align		4
.L_5:
        /*001c*/ 	.word	index@(_Z3funPi)
        /*0020*/ 	.word	0x00000008
.L_6:


//--------------------- .nv.compat                --------------------------
	.section	.nv.compat,"",@"SHT_CUDA_COMPAT_INFO"
	.align	4
        /*0000*/ 	.byte	0x02, 0x09, 0x00, 0x00, 0x02, 0x02, 0x01, 0x00, 0x02, 0x05, 0x05, 0x00, 0x03, 0x07, 0x01, 0x01
        /*0010*/ 	.byte	0x02, 0x03, 0x00, 0x00, 0x02, 0x06, 0x01, 0x00, 0x04, 0x0b, 0x08, 0x00, 0x09, 0x00, 0x00, 0x00
        /*0020*/ 	.byte	0x00, 0x00, 0x00, 0x00


//--------------------- .nv.info._Z3funPi         --------------------------
	.section	.nv.info._Z3funPi,"",@"SHT_CUDA_INFO"
	.sectionflags	@""
	.align	4


	//----- nvinfo : EIATTR_CUDA_API_VERSION
	.align		4
        /*0000*/ 	.byte	0x04, 0x37
        /*0002*/ 	.short	(.L_8 - .L_7)
.L_7:
        /*0004*/ 	.word	0x00000082


	//----- nvinfo : EIATTR_KPARAM_INFO
	.align		4
.L_8:
        /*0008*/ 	.byte	0x04, 0x17
        /*000a*/ 	.short	(.L_10 - .L_9)
.L_9:
        /*000c*/ 	.word	0x00000000
        /*0010*/ 	.short	0x0000
        /*0012*/ 	.short	0x0000
        /*0014*/ 	.byte	0x00, 0xf5, 0x21, 0x00


	//----- nvinfo : EIATTR_SPARSE_MMA_MASK
	.align		4
.L_10:
        /*0018*/ 	.byte	0x03, 0x50
        /*001a*/ 	.short	0x0000


	//----- nvinfo : EIATTR_MAXREG_COUNT
	.align		4
        /*001c*/ 	.byte	0x03, 0x1b
        /*001e*/ 	.short	0x00ff


	//----- nvinfo : EIATTR_EXTERNS
	.align		4
        /*0020*/ 	.byte	0x04, 0x0f
        /*0022*/ 	.short	(.L_12 - .L_11)


	//   ....[0]....
	.align		4
.L_11:
        /*0024*/ 	.word	index@(vprintf)


	//----- nvinfo : EIATTR_MERCURY_ISA_VERSION
	.align		4
.L_12:
        /*0028*/ 	.byte	0x03, 0x5f
        /*002a*/ 	.short	0x0101


	//----- nvinfo : EIATTR_VRC_CTA_INIT_COUNT
	.align		4
        /*002c*/ 	.byte	0x02, 0x4a
	.zero		1
	.zero		1


	//----- nvinfo : EIATTR_SYSCALL_OFFSETS
	.align		4
        /*0030*/ 	.byte	0x04, 0x46
        /*0032*/ 	.short	(.L_14 - .L_13)


	//   ....[0]....
.L_13:
        /*0034*/ 	.word	0x000000f0


	//----- nvinfo : EIATTR_EXIT_INSTR_OFFSETS
	.align		4
.L_14:
        /*0038*/ 	.byte	0x04, 0x1c
        /*003a*/ 	.short	(.L_16 - .L_15)


	//   ....[0]....
.L_15:
        /*003c*/ 	.word	0x00000100


	//----- nvinfo : EIATTR_CBANK_PARAM_SIZE
	.align		4
.L_16:
        /*0040*/ 	.byte	0x03, 0x19
        /*0042*/ 	.short	0x0008


	//----- nvinfo : EIATTR_PARAM_CBANK
	.align		4
        /*0044*/ 	.byte	0x04, 0x0a
        /*0046*/ 	.short	(.L_18 - .L_17)
	.align		4
.L_17:
        /*0048*/ 	.word	index@(.nv.constant0._Z3funPi)
        /*004c*/ 	.short	0x0380
        /*004e*/ 	.short	0x0008


	//----- nvinfo : EIATTR_SW_WAR
	.align		4
.L_18:
        /*0050*/ 	.byte	0x04, 0x36
        /*0052*/ 	.short	(.L_20 - .L_19)
.L_19:
        /*0054*/ 	.word	0x00000008
.L_20:


//--------------------- .nv.callgraph             --------------------------
	.section	.nv.callgraph,"",@"SHT_CUDA_CALLGRAPH"
	.align	4
	.sectionentsize	8
	.align		4
        /*0000*/ 	.word	0x00000000
	.align		4
        /*0004*/ 	.word	0xffffffff
	.align		4
        /*0008*/ 	.word	index@(_Z3funPi)
	.align		4
        /*000c*/ 	.word	index@(vprintf)
	.align		4
        /*0010*/ 	.word	0x00000000
	.align		4
        /*0014*/ 	.word	0xfffffffe
	.align		4
        /*0018*/ 	.word	0x00000000
	.align		4
        /*001c*/ 	.word	0xfffffffd
	.align		4
        /*0020*/ 	.word	0x00000000
	.align		4
        /*0024*/ 	.word	0xfffffffc


//--------------------- .nv.constant4             --------------------------
	.section	.nv.constant4,"a",@progbits
	.align	8
	.align		8
.nv.constant4:
        /*0000*/ 	.dword	vprintf
	.align		8
        /*0008*/ 	.dword	$str


//--------------------- .text._Z3funPi            --------------------------
	.section	.text._Z3funPi,"ax",@progbits
	.align	128
        .global         _Z3funPi
        .type           _Z3funPi,@function
        .size           _Z3funPi,(.L_x_2 - _Z3funPi)
        .other          _Z3funPi,@"STO_CUDA_ENTRY STV_DEFAULT"
_Z3funPi:
.text._Z3funPi:
[----:B------:R-:W0:Y:S01]  /*0000*/  LDC R1, c[0x0][0x37c] ;  /* 0x0000df00ff017b82 */ /* 0x000e220000000800 */
[----:B------:R-:W-:Y:S02]  /*0010*/  HFMA2 R9, -RZ, RZ, 0.4228515625, 0 ;  /* 0x36c40000ff097431 */ /* 0x000fe400000001ff */
[----:B0-----:R-:W-:Y:S01]  /*0020*/  VIADD R1, R1, 0xfffffff8 ;  /* 0xfffffff801017836 */ /* 0x001fe20000000000 */
[----:B------:R-:W-:Y:S01]  /*0030*/  MOV R0, 0x0 ;  /* 0x0000000000007802 */ /* 0x000fe20000000f00 */
[----:B------:R-:W-:Y:S01]  /*0040*/  IMAD.MOV.U32 R8, RZ, RZ, 0x0 ;  /* 0x00000000ff087424 */ /* 0x000fe200078e00ff */
[----:B------:R-:W0:Y:S02]  /*0050*/  LDCU UR4, c[0x0][0x2f8] ;  /* 0x00005f00ff0477ac */ /* 0x000e240008000800 */
[----:B------:R1:W2:Y:S02]  /*0060*/  LDC.64 R2, c[0x4][R0] ;  /* 0x0100000000027b82 */ /* 0x0002a40000000a00 */
[----:B------:R1:W-:Y:S01]  /*0070*/  STL.64 [R1], R8 ;  /* 0x0000000801007387 */ /* 0x0003e20000100a00 */
[----:B------:R-:W3:Y:S01]  /*0080*/  LDCU.64 UR6, c[0x4][0x8] ;  /* 0x01000100ff0677ac */ /* 0x000ee20008000a00 */
[----:B------:R-:W4:Y:S01]  /*0090*/  LDCU UR5, c[0x0][0x2fc] ;  /* 0x00005f80ff0577ac */ /* 0x000f220008000800 */
[----:B0-----:R-:W-:Y:S01]  /*00a0*/  IADD3 R6, P0, PT, R1, UR4, RZ ;  /* 0x0000000401067c10 */ /* 0x001fe2000ff1e0ff */
[----:B---3--:R-:W-:Y:S01]  /*00b0*/  IMAD.U32 R4, RZ, RZ, UR6 ;  /* 0x00000006ff047e24 */ /* 0x008fe2000f8e00ff */
[----:B------:R-:W-:-:S03]  /*00c0*/  MOV R5, UR7 ;  /* 0x0000000700057c02 */ /* 0x000fc60008000f00 */
[----:B-1--4-:R-:W-:-:S08]  /*00d0*/  IMAD.X R7, RZ, RZ, UR5, P0 ;  /* 0x00000005ff077e24 */ /* 0x012fd000080e06ff */
[----:B------:R-:W-:-:S07]  /*00e0*/  LEPC R20, `(.L_x_0) ;  /* 0x000000001014794e */ /* 0x000fce0000000000 */
[----:B--2---:R-:W-:Y:S05]  /*00f0*/  CALL.ABS.NOINC R2 ;  /* 0x0000000002007343 */ /* 0x004fea0003c00000 */
.L_x_0:
[----:B------:R-:W-:Y:S05]  /*0100*/  EXIT ;  /* 0x000000000000794d */ /* 0x000fea0003800000 */
.L_x_1:
[----:B------:R-:W-:-:S00]  /*0110*/  BRA `(.L_x_1) ;  /* 0xfffffffc00fc7947 */ /* 0x000fc0000383ffff */
[----:B------:R-:W-:-:S00]  /*0120*/  NOP ;  /* 0x0000000000007918 */ /* 0x000fc00000000000 */
        /* <DEDUP_REMOVED lines=13> */
.L_x_2:


//--------------------- .nv.global.init           --------------------------
	.section	.nv.global.init,"aw",@progbits
.nv.global.init:
	.type		$str,@object
	.size		$str,(.L_0 - $str)
$str:
        /*0000*/ 	.byte	0x25, 0x66, 0x0a, 0x00
.L_0:


//--------------------- .nv.shared.reserved.0     --------------------------
	.section	.nv.shared.reserved.0,"aw",@nobits
	.weak		__nv_reservedSMEM_offset_0_alias
	.size		__nv_reservedSMEM_offset_0_alias, 0, 64
	.other		__nv_reservedSMEM_offset_0_alias,@"STO_CUDA_RESERVED_SHARED STV_DEFAULT"
__nv_reservedSMEM_offset_0_alias:
	.zero		0
	.zero		64


//--------------------- .nv.constant0._Z3funPi    --------------------------
	.section	.nv.constant0._Z3funPi,"a",@progbits
	.sectionflags	@""
	.align	4
.nv.constant0._Z3funPi:
	.zero		904


//--------------------- SYMBOLS --------------------------

	.type		.nv.reservedSmem.offset0,@object
	.size		.nv.reservedSmem.offset0,0x4
	.type		vprintf,@function
